//
// Generated by NVIDIA NVVM Compiler
//
// Compiler Build ID: CL-36424714
// Cuda compilation tools, release 13.0, V13.0.88
// Based on NVVM 20.0.0
//

.version 9.0
.target sm_100
.address_size 64

	// .globl	_Z10matrixMultPfS_S_i

.visible .entry _Z10matrixMultPfS_S_i(
	.param .u64 .ptr .align 1 _Z10matrixMultPfS_S_i_param_0,
	.param .u64 .ptr .align 1 _Z10matrixMultPfS_S_i_param_1,
	.param .u64 .ptr .align 1 _Z10matrixMultPfS_S_i_param_2,
	.param .u32 _Z10matrixMultPfS_S_i_param_3
)
{
	.reg .pred 	%p<10>;
	.reg .b32 	%r<74>;
	.reg .b32 	%f<133>;
	.reg .b64 	%rd<65>;

	ld.param.u64 	%rd10, [_Z10matrixMultPfS_S_i_param_0];
	ld.param.u64 	%rd11, [_Z10matrixMultPfS_S_i_param_1];
	ld.param.u64 	%rd9, [_Z10matrixMultPfS_S_i_param_2];
	ld.param.u32 	%r39, [_Z10matrixMultPfS_S_i_param_3];
	cvta.to.global.u64 	%rd1, %rd11;
	cvta.to.global.u64 	%rd2, %rd10;
	mov.u32 	%r40, %ctaid.x;
	mov.u32 	%r41, %tid.x;
	shl.b32 	%r42, %r40, 8;
	add.s32 	%r43, %r42, %r41;
	div.s32 	%r44, %r43, %r39;
	mul.lo.s32 	%r45, %r44, %r39;
	sub.s32 	%r1, %r43, %r45;
	max.s32 	%r46, %r44, -1;
	setp.ge.s32 	%p1, %r46, %r39;
	@%p1 bra 	$L__BB0_13;
	max.u32 	%r4, %r39, 1;
	and.b32  	%r5, %r4, 7;
	setp.lt.u32 	%p2, %r39, 8;
	mov.f32 	%f124, 0f00000000;
	mov.b32 	%r72, 0;
	mov.f32 	%f132, %f124;
	@%p2 bra 	$L__BB0_4;
	and.b32  	%r48, %r4, 2147483640;
	neg.s32 	%r70, %r48;
	add.s32 	%r69, %r1, %r39;
	shl.b32 	%r8, %r39, 3;
	shl.b32 	%r49, %r39, 1;
	add.s32 	%r68, %r1, %r49;
	mad.lo.s32 	%r67, %r39, 3, %r1;
	shl.b32 	%r50, %r39, 2;
	add.s32 	%r66, %r1, %r50;
	mad.lo.s32 	%r65, %r39, 5, %r1;
	mad.lo.s32 	%r64, %r39, 6, %r1;
	mad.lo.s32 	%r63, %r39, 7, %r1;
	mul.wide.u32 	%rd12, %r1, 4;
	add.s64 	%rd64, %rd1, %rd12;
	mul.wide.u32 	%rd13, %r45, 4;
	add.s64 	%rd14, %rd13, %rd2;
	add.s64 	%rd63, %rd14, 16;
	mov.f32 	%f124, 0f00000000;
	mul.wide.u32 	%rd29, %r8, 4;
$L__BB0_3:
	.pragma "nounroll";
	and.b32  	%r72, %r4, 2147483640;
	ld.global.f32 	%f23, [%rd63+-16];
	ld.global.f32 	%f24, [%rd64];
	mul.f32 	%f25, %f23, %f24;
	sub.f32 	%f26, %f124, %f25;
	sub.f32 	%f27, %f132, %f26;
	sub.f32 	%f28, %f27, %f132;
	add.f32 	%f29, %f26, %f28;
	ld.global.f32 	%f30, [%rd63+-12];
	mul.wide.u32 	%rd15, %r69, 4;
	add.s64 	%rd16, %rd1, %rd15;
	ld.global.f32 	%f31, [%rd16];
	mul.f32 	%f32, %f30, %f31;
	sub.f32 	%f33, %f29, %f32;
	sub.f32 	%f34, %f27, %f33;
	sub.f32 	%f35, %f34, %f27;
	add.f32 	%f36, %f33, %f35;
	ld.global.f32 	%f37, [%rd63+-8];
	mul.wide.u32 	%rd17, %r68, 4;
	add.s64 	%rd18, %rd1, %rd17;
	ld.global.f32 	%f38, [%rd18];
	mul.f32 	%f39, %f37, %f38;
	sub.f32 	%f40, %f36, %f39;
	sub.f32 	%f41, %f34, %f40;
	sub.f32 	%f42, %f41, %f34;
	add.f32 	%f43, %f40, %f42;
	ld.global.f32 	%f44, [%rd63+-4];
	mul.wide.u32 	%rd19, %r67, 4;
	add.s64 	%rd20, %rd1, %rd19;
	ld.global.f32 	%f45, [%rd20];
	mul.f32 	%f46, %f44, %f45;
	sub.f32 	%f47, %f43, %f46;
	sub.f32 	%f48, %f41, %f47;
	sub.f32 	%f49, %f48, %f41;
	add.f32 	%f50, %f47, %f49;
	ld.global.f32 	%f51, [%rd63];
	mul.wide.u32 	%rd21, %r66, 4;
	add.s64 	%rd22, %rd1, %rd21;
	ld.global.f32 	%f52, [%rd22];
	mul.f32 	%f53, %f51, %f52;
	sub.f32 	%f54, %f50, %f53;
	sub.f32 	%f55, %f48, %f54;
	sub.f32 	%f56, %f55, %f48;
	add.f32 	%f57, %f54, %f56;
	ld.global.f32 	%f58, [%rd63+4];
	mul.wide.u32 	%rd23, %r65, 4;
	add.s64 	%rd24, %rd1, %rd23;
	ld.global.f32 	%f59, [%rd24];
	mul.f32 	%f60, %f58, %f59;
	sub.f32 	%f61, %f57, %f60;
	sub.f32 	%f62, %f55, %f61;
	sub.f32 	%f63, %f62, %f55;
	add.f32 	%f64, %f61, %f63;
	ld.global.f32 	%f65, [%rd63+8];
	mul.wide.u32 	%rd25, %r64, 4;
	add.s64 	%rd26, %rd1, %rd25;
	ld.global.f32 	%f66, [%rd26];
	mul.f32 	%f67, %f65, %f66;
	sub.f32 	%f68, %f64, %f67;
	sub.f32 	%f69, %f62, %f68;
	sub.f32 	%f70, %f69, %f62;
	add.f32 	%f71, %f68, %f70;
	ld.global.f32 	%f72, [%rd63+12];
	mul.wide.u32 	%rd27, %r63, 4;
	add.s64 	%rd28, %rd1, %rd27;
	ld.global.f32 	%f73, [%rd28];
	mul.f32 	%f74, %f72, %f73;
	sub.f32 	%f75, %f71, %f74;
	sub.f32 	%f132, %f69, %f75;
	sub.f32 	%f76, %f132, %f69;
	add.f32 	%f124, %f75, %f76;
	add.s32 	%r70, %r70, 8;
	add.s32 	%r69, %r69, %r8;
	add.s32 	%r68, %r68, %r8;
	add.s32 	%r67, %r67, %r8;
	add.s32 	%r66, %r66, %r8;
	add.s32 	%r65, %r65, %r8;
	add.s32 	%r64, %r64, %r8;
	add.s32 	%r63, %r63, %r8;
	add.s64 	%rd64, %rd64, %rd29;
	add.s64 	%rd63, %rd63, 32;
	setp.ne.s32 	%p3, %r70, 0;
	@%p3 bra 	$L__BB0_3;
$L__BB0_4:
	setp.eq.s32 	%p4, %r5, 0;
	@%p4 bra 	$L__BB0_12;
	and.b32  	%r33, %r4, 3;
	setp.lt.u32 	%p5, %r5, 4;
	@%p5 bra 	$L__BB0_7;
	add.s32 	%r51, %r72, %r45;
	mul.wide.u32 	%rd30, %r51, 4;
	add.s64 	%rd31, %rd2, %rd30;
	ld.global.f32 	%f78, [%rd31];
	mad.lo.s32 	%r52, %r72, %r39, %r1;
	mul.wide.u32 	%rd32, %r52, 4;
	add.s64 	%rd33, %rd1, %rd32;
	ld.global.f32 	%f79, [%rd33];
	mul.f32 	%f80, %f78, %f79;
	sub.f32 	%f81, %f124, %f80;
	sub.f32 	%f82, %f132, %f81;
	sub.f32 	%f83, %f82, %f132;
	add.f32 	%f84, %f81, %f83;
	cvt.u64.u32 	%rd34, %r45;
	cvt.u64.u32 	%rd35, %r72;
	add.s64 	%rd36, %rd35, %rd34;
	shl.b64 	%rd37, %rd36, 2;
	add.s64 	%rd38, %rd2, %rd37;
	ld.global.f32 	%f85, [%rd38+4];
	add.s32 	%r53, %r52, %r39;
	mul.wide.u32 	%rd39, %r53, 4;
	add.s64 	%rd40, %rd1, %rd39;
	ld.global.f32 	%f86, [%rd40];
	mul.f32 	%f87, %f85, %f86;
	sub.f32 	%f88, %f84, %f87;
	sub.f32 	%f89, %f82, %f88;
	sub.f32 	%f90, %f89, %f82;
	add.f32 	%f91, %f88, %f90;
	ld.global.f32 	%f92, [%rd38+8];
	add.s32 	%r54, %r53, %r39;
	mul.wide.u32 	%rd41, %r54, 4;
	add.s64 	%rd42, %rd1, %rd41;
	ld.global.f32 	%f93, [%rd42];
	mul.f32 	%f94, %f92, %f93;
	sub.f32 	%f95, %f91, %f94;
	sub.f32 	%f96, %f89, %f95;
	sub.f32 	%f97, %f96, %f89;
	add.f32 	%f98, %f95, %f97;
	ld.global.f32 	%f99, [%rd38+12];
	add.s32 	%r55, %r54, %r39;
	mul.wide.u32 	%rd43, %r55, 4;
	add.s64 	%rd44, %rd1, %rd43;
	ld.global.f32 	%f100, [%rd44];
	mul.f32 	%f101, %f99, %f100;
	sub.f32 	%f102, %f98, %f101;
	sub.f32 	%f132, %f96, %f102;
	sub.f32 	%f103, %f132, %f96;
	add.f32 	%f124, %f102, %f103;
	add.s32 	%r72, %r72, 4;
$L__BB0_7:
	setp.eq.s32 	%p6, %r33, 0;
	@%p6 bra 	$L__BB0_12;
	setp.eq.s32 	%p7, %r33, 1;
	@%p7 bra 	$L__BB0_10;
	add.s32 	%r56, %r72, %r45;
	mul.wide.u32 	%rd45, %r56, 4;
	add.s64 	%rd46, %rd2, %rd45;
	ld.global.f32 	%f105, [%rd46];
	mad.lo.s32 	%r57, %r72, %r39, %r1;
	mul.wide.u32 	%rd47, %r57, 4;
	add.s64 	%rd48, %rd1, %rd47;
	ld.global.f32 	%f106, [%rd48];
	mul.f32 	%f107, %f105, %f106;
	sub.f32 	%f108, %f124, %f107;
	sub.f32 	%f109, %f132, %f108;
	sub.f32 	%f110, %f109, %f132;
	add.f32 	%f111, %f108, %f110;
	cvt.u64.u32 	%rd49, %r45;
	cvt.u64.u32 	%rd50, %r72;
	add.s64 	%rd51, %rd50, %rd49;
	shl.b64 	%rd52, %rd51, 2;
	add.s64 	%rd53, %rd2, %rd52;
	ld.global.f32 	%f112, [%rd53+4];
	add.s32 	%r58, %r57, %r39;
	mul.wide.u32 	%rd54, %r58, 4;
	add.s64 	%rd55, %rd1, %rd54;
	ld.global.f32 	%f113, [%rd55];
	mul.f32 	%f114, %f112, %f113;
	sub.f32 	%f115, %f111, %f114;
	sub.f32 	%f132, %f109, %f115;
	sub.f32 	%f116, %f132, %f109;
	add.f32 	%f124, %f115, %f116;
	add.s32 	%r72, %r72, 2;
$L__BB0_10:
	and.b32  	%r59, %r4, 1;
	setp.eq.b32 	%p8, %r59, 1;
	not.pred 	%p9, %p8;
	@%p9 bra 	$L__BB0_12;
	add.s32 	%r60, %r72, %r45;
	mul.wide.u32 	%rd56, %r60, 4;
	add.s64 	%rd57, %rd2, %rd56;
	ld.global.f32 	%f117, [%rd57];
	mad.lo.s32 	%r61, %r72, %r39, %r1;
	mul.wide.u32 	%rd58, %r61, 4;
	add.s64 	%rd59, %rd1, %rd58;
	ld.global.f32 	%f118, [%rd59];
	mul.f32 	%f119, %f117, %f118;
	sub.f32 	%f120, %f124, %f119;
	sub.f32 	%f132, %f132, %f120;
$L__BB0_12:
	add.s32 	%r62, %r45, %r1;
	cvta.to.global.u64 	%rd60, %rd9;
	mul.wide.u32 	%rd61, %r62, 4;
	add.s64 	%rd62, %rd60, %rd61;
	st.global.f32 	[%rd62], %f132;
$L__BB0_13:
	ret;

}


// ===== COMPILED SASS (sm_100) =====

	.target	sm_100

	.elftype	@"ET_EXEC"


//--------------------- .note.nv.tkinfo           --------------------------
	.section	.note.nv.tkinfo,"",@"SHT_NOTE"
	.sectionflags	@"SHF_NOTE_NV_TKINFO"
	.tkinfo
        /*0018*/ 	.word	0x00000002
        /*0030*/ 	.string	""
        /*0030*/ 	.string	"ptxas"
        /*0030*/ 	.string	"Cuda compilation tools, release 13.0, V13.0.88"
        /*0030*/ 	.string	"Build cuda_13.0.r13.0/compiler.36424714_0"
        /*0030*/ 	.string	"-arch sm_100 -m 64 "



//--------------------- .note.nv.cuinfo           --------------------------
	.section	.note.nv.cuinfo,"",@"SHT_NOTE"
	.sectionflags	@"SHF_NOTE_NV_CUINFO"
        /*0018*/ 	.short	0x0002
        /*001a*/ 	.short	0x0064
        /*001c*/ 	.short	0x0082
	.zero		2


//--------------------- .nv.info                  --------------------------
	.section	.nv.info,"",@"SHT_CUDA_INFO"
	.align	4


	//----- nvinfo : EIATTR_REGCOUNT
	.align		4
        /*0000*/ 	.byte	0x04, 0x2f
        /*0002*/ 	.short	(.L_1 - .L_0)
	.align		4
.L_0:
        /*0004*/ 	.word	index@(_Z10matrixMultPfS_S_i)
        /*0008*/ 	.word	0x00000020


	//----- nvinfo : EIATTR_FRAME_SIZE
	.align		4
.L_1:
        /*000c*/ 	.byte	0x04, 0x11
        /*000e*/ 	.short	(.L_3 - .L_2)
	.align		4
.L_2:
        /*0010*/ 	.word	index@(_Z10matrixMultPfS_S_i)
        /*0014*/ 	.word	0x00000000


	//----- nvinfo : EIATTR_MIN_STACK_SIZE
	.align		4
.L_3:
        /*0018*/ 	.byte	0x04, 0x12
        /*001a*/ 	.short	(.L_5 - .L_4)
	.align		4
.L_4:
        /*001c*/ 	.word	index@(_Z10matrixMultPfS_S_i)
        /*0020*/ 	.word	0x00000000
.L_5:


//--------------------- .nv.compat                --------------------------
	.section	.nv.compat,"",@"SHT_CUDA_COMPAT_INFO"
	.align	4
        /*0000*/ 	.byte	0x02, 0x09, 0x00, 0x00, 0x02, 0x02, 0x01, 0x00, 0x02, 0x05, 0x05, 0x00, 0x03, 0x07, 0x01, 0x01
        /*0010*/ 	.byte	0x02, 0x03, 0x00, 0x00, 0x02, 0x06, 0x01, 0x00, 0x04, 0x0b, 0x08, 0x00, 0x09, 0x00, 0x00, 0x00
        /*0020*/ 	.byte	0x00, 0x00, 0x00, 0x00


//--------------------- .nv.info._Z10matrixMultPfS_S_i --------------------------
	.section	.nv.info._Z10matrixMultPfS_S_i,"",@"SHT_CUDA_INFO"
	.sectionflags	@""
	.align	4


	//----- nvinfo : EIATTR_CUDA_API_VERSION
	.align		4
        /*0000*/ 	.byte	0x04, 0x37
        /*0002*/ 	.short	(.L_7 - .L_6)
.L_6:
        /*0004*/ 	.word	0x00000082


	//----- nvinfo : EIATTR_KPARAM_INFO
	.align		4
.L_7:
        /*0008*/ 	.byte	0x04, 0x17
        /*000a*/ 	.short	(.L_9 - .L_8)
.L_8:
        /*000c*/ 	.word	0x00000000
        /*0010*/ 	.short	0x0003
        /*0012*/ 	.short	0x0018
        /*0014*/ 	.byte	0x00, 0xf0, 0x11, 0x00


	//----- nvinfo : EIATTR_KPARAM_INFO
	.align		4
.L_9:
        /*0018*/ 	.byte	0x04, 0x17
        /*001a*/ 	.short	(.L_11 - .L_10)
.L_10:
        /*001c*/ 	.word	0x00000000
        /*0020*/ 	.short	0x0002
        /*0022*/ 	.short	0x0010
        /*0024*/ 	.byte	0x00, 0xf5, 0x21, 0x00


	//----- nvinfo : EIATTR_KPARAM_INFO
	.align		4
.L_11:
        /*0028*/ 	.byte	0x04, 0x17
        /*002a*/ 	.short	(.L_13 - .L_12)
.L_12:
        /*002c*/ 	.word	0x00000000
        /*0030*/ 	.short	0x0001
        /*0032*/ 	.short	0x0008
        /*0034*/ 	.byte	0x00, 0xf5, 0x21, 0x00


	//----- nvinfo : EIATTR_KPARAM_INFO
	.align		4
.L_13:
        /*0038*/ 	.byte	0x04, 0x17
        /*003a*/ 	.short	(.L_15 - .L_14)
.L_14:
        /*003c*/ 	.word	0x00000000
        /*0040*/ 	.short	0x0000
        /*0042*/ 	.short	0x0000
        /*0044*/ 	.byte	0x00, 0xf5, 0x21, 0x00


	//----- nvinfo : EIATTR_SPARSE_MMA_MASK
	.align		4
.L_15:
        /*0048*/ 	.byte	0x03, 0x50
        /*004a*/ 	.short	0x0000


	//----- nvinfo : EIATTR_MAXREG_COUNT
	.align		4
        /*004c*/ 	.byte	0x03, 0x1b
        /*004e*/ 	.short	0x00ff


	//----- nvinfo : EIATTR_MERCURY_ISA_VERSION
	.align		4
        /*0050*/ 	.byte	0x03, 0x5f
        /*0052*/ 	.short	0x0101


	//----- nvinfo : EIATTR_VRC_CTA_INIT_COUNT
	.align		4
        /*0054*/ 	.byte	0x02, 0x4a
	.zero		1
	.zero		1


	//----- nvinfo : EIATTR_EXIT_INSTR_OFFSETS
	.align		4
        /*0058*/ 	.byte	0x04, 0x1c
        /*005a*/ 	.short	(.L_17 - .L_16)


	//   ....[0]....
.L_16:
        /*005c*/ 	.word	0x000001e0


	//   ....[1]....
        /*0060*/ 	.word	0x00000db0


	//----- nvinfo : EIATTR_CBANK_PARAM_SIZE
	.align		4
.L_17:
        /*0064*/ 	.byte	0x03, 0x19
        /*0066*/ 	.short	0x001c


	//----- nvinfo : EIATTR_PARAM_CBANK
	.align		4
        /*0068*/ 	.byte	0x04, 0x0a
        /*006a*/ 	.short	(.L_19 - .L_18)
	.align		4
.L_18:
        /*006c*/ 	.word	index@(.nv.constant0._Z10matrixMultPfS_S_i)
        /*0070*/ 	.short	0x0380
        /*0072*/ 	.short	0x001c


	//----- nvinfo : EIATTR_SW_WAR
	.align		4
.L_19:
        /*0074*/ 	.byte	0x04, 0x36
        /*0076*/ 	.short	(.L_21 - .L_20)
.L_20:
        /*0078*/ 	.word	0x00000008
.L_21:


//--------------------- .nv.callgraph             --------------------------
	.section	.nv.callgraph,"",@"SHT_CUDA_CALLGRAPH"
	.align	4
	.sectionentsize	8
	.align		4
        /*0000*/ 	.word	0x00000000
	.align		4
        /*0004*/ 	.word	0xffffffff
	.align		4
        /*0008*/ 	.word	0x00000000
	.align		4
        /*000c*/ 	.word	0xfffffffe
	.align		4
        /*0010*/ 	.word	0x00000000
	.align		4
        /*0014*/ 	.word	0xfffffffd
	.align		4
        /*0018*/ 	.word	0x00000000
	.align		4
        /*001c*/ 	.word	0xfffffffc


//--------------------- .text._Z10matrixMultPfS_S_i --------------------------
	.section	.text._Z10matrixMultPfS_S_i,"ax",@progbits
	.align	128
        .global         _Z10matrixMultPfS_S_i
        .type           _Z10matrixMultPfS_S_i,@function
        .size           _Z10matrixMultPfS_S_i,(.L_x_6 - _Z10matrixMultPfS_S_i)
        .other          _Z10matrixMultPfS_S_i,@"STO_CUDA_ENTRY STV_DEFAULT"
_Z10matrixMultPfS_S_i:
.text._Z10matrixMultPfS_S_i:
[----:B------:R-:W-:Y:S08]  /*0000*/  LDC R1, c[0x0][0x37c] ;  /* 0x0000df00ff017b82 */ /* 0x000ff00000000800 */
[----:B------:R-:W0:Y:S01]  /*0010*/  LDC R0, c[0x0][0x398] ;  /* 0x0000e600ff007b82 */ /* 0x000e220000000800 */
[----:B------:R-:W1:Y:S01]  /*0020*/  S2R R3, SR_CTAID.X ;  /* 0x0000000000037919 */ /* 0x000e620000002500 */
[----:B------:R-:W1:Y:S01]  /*0030*/  S2R R6, SR_TID.X ;  /* 0x0000000000067919 */ /* 0x000e620000002100 */
[----:B0-----:R-:W-:-:S04]  /*0040*/  IABS R7, R0 ;  /* 0x0000000000077213 */ /* 0x001fc80000000000 */
[----:B------:R-:W0:Y:S01]  /*0050*/  I2F.RP R2, R7 ;  /* 0x0000000700027306 */ /* 0x000e220000209400 */
[----:B-1----:R-:W-:-:S07]  /*0060*/  LEA R3, R3, R6, 0x8 ;  /* 0x0000000603037211 */ /* 0x002fce00078e40ff */
[----:B0-----:R-:W0:Y:S02]  /*0070*/  MUFU.RCP R2, R2 ;  /* 0x0000000200027308 */ /* 0x001e240000001000 */
[----:B0-----:R-:W-:Y:S02]  /*0080*/  IADD3 R4, PT, PT, R2, 0xffffffe, RZ ;  /* 0x0ffffffe02047810 */ /* 0x001fe40007ffe0ff */
[----:B------:R-:W-:-:S04]  /*0090*/  IABS R2, R3 ;  /* 0x0000000300027213 */ /* 0x000fc80000000000 */
[----:B------:R0:W1:Y:S02]  /*00a0*/  F2I.FTZ.U32.TRUNC.NTZ R5, R4 ;  /* 0x0000000400057305 */ /* 0x000064000021f000 */
[----:B0-----:R-:W-:Y:S01]  /*00b0*/  HFMA2 R4, -RZ, RZ, 0, 0 ;  /* 0x00000000ff047431 */ /* 0x001fe200000001ff */
[----:B-1----:R-:W-:-:S05]  /*00c0*/  IADD3 R8, PT, PT, RZ, -R5, RZ ;  /* 0x80000005ff087210 */ /* 0x002fca0007ffe0ff */
[----:B------:R-:W-:-:S04]  /*00d0*/  IMAD R9, R8, R7, RZ ;  /* 0x0000000708097224 */ /* 0x000fc800078e02ff */
[----:B------:R-:W-:-:S06]  /*00e0*/  IMAD.HI.U32 R5, R5, R9, R4 ;  /* 0x0000000905057227 */ /* 0x000fcc00078e0004 */
[----:B------:R-:W-:-:S05]  /*00f0*/  IMAD.HI.U32 R5, R5, R2, RZ ;  /* 0x0000000205057227 */ /* 0x000fca00078e00ff */
[----:B------:R-:W-:-:S05]  /*0100*/  IADD3 R6, PT, PT, -R5, RZ, RZ ;  /* 0x000000ff05067210 */ /* 0x000fca0007ffe1ff */
[----:B------:R-:W-:-:S05]  /*0110*/  IMAD R2, R7, R6, R2 ;  /* 0x0000000607027224 */ /* 0x000fca00078e0202 */
[----:B------:R-:W-:-:S13]  /*0120*/  ISETP.GT.U32.AND P2, PT, R7, R2, PT ;  /* 0x000000020700720c */ /* 0x000fda0003f44070 */
[-C--:B------:R-:W-:Y:S02]  /*0130*/  @!P2 IADD3 R2, PT, PT, R2, -R7.reuse, RZ ;  /* 0x800000070202a210 */ /* 0x080fe40007ffe0ff */
[----:B------:R-:W-:Y:S02]  /*0140*/  @!P2 IADD3 R5, PT, PT, R5, 0x1, RZ ;  /* 0x000000010505a810 */ /* 0x000fe40007ffe0ff */
[----:B------:R-:W-:Y:S02]  /*0150*/  ISETP.GE.U32.AND P0, PT, R2, R7, PT ;  /* 0x000000070200720c */ /* 0x000fe40003f06070 */
[----:B------:R-:W-:Y:S02]  /*0160*/  LOP3.LUT R2, R3, R0, RZ, 0x3c, !PT ;  /* 0x0000000003027212 */ /* 0x000fe400078e3cff */
[----:B------:R-:W-:Y:S02]  /*0170*/  ISETP.NE.AND P2, PT, R0, RZ, PT ;  /* 0x000000ff0000720c */ /* 0x000fe40003f45270 */
[----:B------:R-:W-:-:S07]  /*0180*/  ISETP.GE.AND P1, PT, R2, RZ, PT ;  /* 0x000000ff0200720c */ /* 0x000fce0003f26270 */
[----:B------:R-:W-:-:S06]  /*0190*/  @P0 IADD3 R5, PT, PT, R5, 0x1, RZ ;  /* 0x0000000105050810 */ /* 0x000fcc0007ffe0ff */
[----:B------:R-:W-:Y:S02]  /*01a0*/  @!P1 IADD3 R5, PT, PT, -R5, RZ, RZ ;  /* 0x000000ff05059210 */ /* 0x000fe40007ffe1ff */
[----:B------:R-:W-:-:S04]  /*01b0*/  @!P2 LOP3.LUT R5, RZ, R0, RZ, 0x33, !PT ;  /* 0x00000000ff05a212 */ /* 0x000fc800078e33ff */
[----:B------:R-:W-:-:S04]  /*01c0*/  VIMNMX R7, PT, PT, R5, -0x1, !PT ;  /* 0xffffffff05077848 */ /* 0x000fc80007fe0100 */
[----:B------:R-:W-:-:S13]  /*01d0*/  ISETP.GE.AND P0, PT, R7, R0, PT ;  /* 0x000000000700720c */ /* 0x000fda0003f06270 */
[----:B------:R-:W-:Y:S05]  /*01e0*/  @P0 EXIT ;  /* 0x000000000000094d */ /* 0x000fea0003800000 */
[C---:B------:R-:W-:Y:S01]  /*01f0*/  ISETP.GE.U32.AND P0, PT, R0.reuse, 0x8, PT ;  /* 0x000000080000780c */ /* 0x040fe20003f06070 */
[----:B------:R-:W-:Y:S01]  /*0200*/  IMAD R2, R5, R0, RZ ;  /* 0x0000000005027224 */ /* 0x000fe200078e02ff */
[----:B------:R-:W-:Y:S01]  /*0210*/  VIMNMX.U32 R4, PT, PT, R0, 0x1, !PT ;  /* 0x0000000100047848 */ /* 0x000fe20007fe0000 */
[----:B------:R-:W0:Y:S01]  /*0220*/  LDCU.64 UR4, c[0x0][0x358] ;  /* 0x00006b00ff0477ac */ /* 0x000e220008000a00 */
[----:B------:R-:W-:Y:S02]  /*0230*/  CS2R R20, SRZ ;  /* 0x0000000000147805 */ /* 0x000fe4000001ff00 */
[----:B------:R-:W-:Y:S02]  /*0240*/  MOV R13, RZ ;  /* 0x000000ff000d7202 */ /* 0x000fe40000000f00 */
[----:B------:R-:W-:Y:S02]  /*0250*/  IADD3 R5, PT, PT, R3, -R2, RZ ;  /* 0x8000000203057210 */ /* 0x000fe40007ffe0ff */
[----:B------:R-:W-:-:S03]  /*0260*/  LOP3.LUT R6, R4, 0x7, RZ, 0xc0, !PT ;  /* 0x0000000704067812 */ /* 0x000fc600078ec0ff */
[----:B------:R-:W-:Y:S05]  /*0270*/  @!P0 BRA `(.L_x_0) ;  /* 0x0000000400588947 */ /* 0x000fea0003800000 */
[----:B------:R-:W1:Y:S01]  /*0280*/  LDC.64 R8, c[0x0][0x380] ;  /* 0x0000e000ff087b82 */ /* 0x000e620000000a00 */
[C---:B------:R-:W-:Y:S01]  /*0290*/  SHF.L.U32 R11, R0.reuse, 0x3, RZ ;  /* 0x00000003000b7819 */ /* 0x040fe200000006ff */
[C-C-:B------:R-:W-:Y:S01]  /*02a0*/  IMAD R22, R0.reuse, 0x3, R5.reuse ;  /* 0x0000000300167824 */ /* 0x140fe200078e0205 */
[CC--:B------:R-:W-:Y:S01]  /*02b0*/  LEA R10, R0.reuse, R5.reuse, 0x1 ;  /* 0x00000005000a7211 */ /* 0x0c0fe200078e08ff */
[C-C-:B------:R-:W-:Y:S01]  /*02c0*/  IMAD R24, R0.reuse, 0x5, R5.reuse ;  /* 0x0000000500187824 */ /* 0x140fe200078e0205 */
[C---:B------:R-:W-:Y:S01]  /*02d0*/  LEA R23, R0.reuse, R5, 0x2 ;  /* 0x0000000500177211 */ /* 0x040fe200078e10ff */
[C-C-:B------:R-:W-:Y:S01]  /*02e0*/  IMAD R25, R0.reuse, 0x6, R5.reuse ;  /* 0x0000000600197824 */ /* 0x140fe200078e0205 */
[----:B------:R-:W-:Y:S01]  /*02f0*/  MOV R21, RZ ;  /* 0x000000ff00157202 */ /* 0x000fe20000000f00 */
[----:B------:R-:W2:Y:S01]  /*0300*/  LDC.64 R14, c[0x0][0x388] ;  /* 0x0000e200ff0e7b82 */ /* 0x000ea20000000a00 */
[----:B------:R-:W-:Y:S02]  /*0310*/  IMAD R26, R0, 0x7, R5 ;  /* 0x00000007001a7824 */ /* 0x000fe400078e0205 */
[----:B-1----:R-:W-:-:S03]  /*0320*/  IMAD.WIDE.U32 R8, R2, 0x4, R8 ;  /* 0x0000000402087825 */ /* 0x002fc600078e0008 */
[----:B------:R-:W-:Y:S02]  /*0330*/  IADD3 R12, P0, PT, R8, 0x10, RZ ;  /* 0x00000010080c7810 */ /* 0x000fe40007f1e0ff */
[----:B------:R-:W-:Y:S01]  /*0340*/  LOP3.LUT R8, R4, 0x7ffffff8, RZ, 0xc0, !PT ;  /* 0x7ffffff804087812 */ /* 0x000fe200078ec0ff */
[C---:B--2---:R-:W-:Y:S01]  /*0350*/  IMAD.WIDE.U32 R16, R5.reuse, 0x4, R14 ;  /* 0x0000000405107825 */ /* 0x044fe200078e000e */
[----:B------:R-:W-:Y:S02]  /*0360*/  IADD3.X R13, PT, PT, RZ, R9, RZ, P0, !PT ;  /* 0x00000009ff0d7210 */ /* 0x000fe400007fe4ff */
[----:B------:R-:W-:Y:S02]  /*0370*/  IADD3 R9, PT, PT, R5, R0, RZ ;  /* 0x0000000005097210 */ /* 0x000fe40007ffe0ff */
[----:B------:R-:W-:-:S07]  /*0380*/  IADD3 R7, PT, PT, -R8, RZ, RZ ;  /* 0x000000ff08077210 */ /* 0x000fce0007ffe1ff */
.L_x_1:
[----:B0-----:R-:W2:Y:S04]  /*0390*/  LDG.E R19, desc[UR4][R16.64] ;  /* 0x0000000410137981 */ /* 0x001ea8000c1e1900 */
[----:B------:R-:W2:Y:S04]  /*03a0*/  LDG.E R18, desc[UR4][R12.64+-0x10] ;  /* 0xfffff0040c127981 */ /* 0x000ea8000c1e1900 */
[----:B------:R-:W3:Y:S01]  /*03b0*/  LDG.E R29, desc[UR4][R12.64+-0xc] ;  /* 0xfffff4040c1d7981 */ /* 0x000ee2000c1e1900 */
[----:B--2---:R-:W-:Y:S01]  /*03c0*/  FFMA R21, -R18, R19, R21 ;  /* 0x0000001312157223 */ /* 0x004fe20000000115 */
[----:B------:R-:W-:-:S06]  /*03d0*/  IMAD.WIDE.U32 R18, R9, 0x4, R14 ;  /* 0x0000000409127825 */ /* 0x000fcc00078e000e */
[----:B------:R-:W3:Y:S01]  /*03e0*/  LDG.E R18, desc[UR4][R18.64] ;  /* 0x0000000412127981 */ /* 0x000ee2000c1e1900 */
[----:B------:R-:W-:-:S04]  /*03f0*/  FADD R27, -R21, R20 ;  /* 0x00000014151b7221 */ /* 0x000fc80000000100 */
[----:B------:R-:W-:-:S04]  /*0400*/  FADD R20, R27, -R20 ;  /* 0x800000141b147221 */ /* 0x000fc80000000000 */
[----:B------:R-:W-:-:S04]  /*0410*/  FADD R20, R21, R20 ;  /* 0x0000001415147221 */ /* 0x000fc80000000000 */
[----:B---3--:R-:W-:Y:S01]  /*0420*/  FFMA R29, -R29, R18, R20 ;  /* 0x000000121d1d7223 */ /* 0x008fe20000000114 */
[----:B------:R-:W-:Y:S01]  /*0430*/  IMAD.WIDE.U32 R20, R10, 0x4, R14 ;  /* 0x000000040a147825 */ /* 0x000fe200078e000e */
[----:B------:R-:W2:Y:S05]  /*0440*/  LDG.E R18, desc[UR4][R12.64+-0x8] ;  /* 0xfffff8040c127981 */ /* 0x000eaa000c1e1900 */
[----:B------:R-:W2:Y:S01]  /*0450*/  LDG.E R20, desc[UR4][R20.64] ;  /* 0x0000000414147981 */ /* 0x000ea2000c1e1900 */
[----:B------:R-:W-:-:S04]  /*0460*/  FADD R28, R27, -R29 ;  /* 0x8000001d1b1c7221 */ /* 0x000fc80000000000 */
[----:B------:R-:W-:-:S04]  /*0470*/  FADD R27, -R27, R28 ;  /* 0x0000001c1b1b7221 */ /* 0x000fc80000000100 */
[----:B------:R-:W-:-:S04]  /*0480*/  FADD R29, R29, R27 ;  /* 0x0000001b1d1d7221 */ /* 0x000fc80000000000 */
[----:B--2---:R-:W-:Y:S01]  /*0490*/  FFMA R29, -R18, R20, R29 ;  /* 0x00000014121d7223 */ /* 0x004fe2000000011d */
[----:B------:R-:W-:-:S06]  /*04a0*/  IMAD.WIDE.U32 R18, R22, 0x4, R14 ;  /* 0x0000000416127825 */ /* 0x000fcc00078e000e */
[----:B------:R-:W2:Y:S04]  /*04b0*/  LDG.E R19, desc[UR4][R18.64] ;  /* 0x0000000412137981 */ /* 0x000ea8000c1e1900 */
[----:B------:R-:W2:Y:S01]  /*04c0*/  LDG.E R18, desc[UR4][R12.64+-0x4] ;  /* 0xfffffc040c127981 */ /* 0x000ea2000c1e1900 */
[----:B------:R-:W-:Y:S01]  /*04d0*/  FADD R27, R28, -R29 ;  /* 0x8000001d1c1b7221 */ /* 0x000fe20000000000 */
[----:B------:R-:W-:-:S04]  /*04e0*/  IMAD.WIDE.U32 R20, R23, 0x4, R14 ;  /* 0x0000000417147825 */ /* 0x000fc800078e000e */
[----:B------:R-:W-:Y:S02]  /*04f0*/  FADD R28, -R28, R27 ;  /* 0x0000001b1c1c7221 */ /* 0x000fe40000000100 */
[----:B------:R-:W3:Y:S02]  /*0500*/  LDG.E R20, desc[UR4][R20.64] ;  /* 0x0000000414147981 */ /* 0x000ee4000c1e1900 */
[----:B------:R-:W-:-:S04]  /*0510*/  FADD R29, R29, R28 ;  /* 0x0000001c1d1d7221 */ /* 0x000fc80000000000 */
[----:B--2---:R-:W-:Y:S02]  /*0520*/  FFMA R29, -R18, R19, R29 ;  /* 0x00000013121d7223 */ /* 0x004fe4000000011d */
[----:B------:R-:W3:Y:S02]  /*0530*/  LDG.E R18, desc[UR4][R12.64] ;  /* 0x000000040c127981 */ /* 0x000ee4000c1e1900 */
[----:B------:R-:W-:-:S04]  /*0540*/  FADD R28, R27, -R29 ;  /* 0x8000001d1b1c7221 */ /* 0x000fc80000000000 */
[----:B------:R-:W-:-:S04]  /*0550*/  FADD R27, -R27, R28 ;  /* 0x0000001c1b1b7221 */ /* 0x000fc80000000100 */
[----:B------:R-:W-:-:S04]  /*0560*/  FADD R29, R29, R27 ;  /* 0x0000001b1d1d7221 */ /* 0x000fc80000000000 */
[----:B---3--:R-:W-:Y:S01]  /*0570*/  FFMA R29, -R18, R20, R29 ;  /* 0x00000014121d7223 */ /* 0x008fe2000000011d */
        /* <DEDUP_REMOVED lines=16> */
[----:B------:R0:W2:Y:S01]  /*0680*/  LDG.E R19, desc[UR4][R12.64+0xc] ;  /* 0x00000c040c137981 */ /* 0x0000a2000c1e1900 */
[----:B------:R-:W-:Y:S01]  /*0690*/  FADD R29, R28, -R27 ;  /* 0x8000001b1c1d7221 */ /* 0x000fe20000000000 */
[----:B------:R-:W-:-:S03]  /*06a0*/  IADD3 R7, PT, PT, R7, 0x8, RZ ;  /* 0x0000000807077810 */ /* 0x000fc60007ffe0ff */
[----:B------:R-:W-:Y:S01]  /*06b0*/  FADD R28, -R28, R29 ;  /* 0x0000001d1c1c7221 */ /* 0x000fe20000000100 */
[----:B0-----:R-:W-:-:S03]  /*06c0*/  IADD3 R12, P0, PT, R12, 0x20, RZ ;  /* 0x000000200c0c7810 */ /* 0x001fc60007f1e0ff */
[----:B------:R-:W-:Y:S01]  /*06d0*/  FADD R28, R27, R28 ;  /* 0x0000001c1b1c7221 */ /* 0x000fe20000000000 */
[----:B------:R-:W-:Y:S02]  /*06e0*/  IADD3.X R13, PT, PT, RZ, R13, RZ, P0, !PT ;  /* 0x0000000dff0d7210 */ /* 0x000fe400007fe4ff */
[----:B------:R-:W-:Y:S01]  /*06f0*/  ISETP.NE.AND P0, PT, R7, RZ, PT ;  /* 0x000000ff0700720c */ /* 0x000fe20003f05270 */
[C---:B------:R-:W-:Y:S01]  /*0700*/  IMAD.WIDE.U32 R16, R11.reuse, 0x4, R16 ;  /* 0x000000040b107825 */ /* 0x040fe200078e0010 */
[C---:B------:R-:W-:Y:S02]  /*0710*/  IADD3 R9, PT, PT, R11.reuse, R9, RZ ;  /* 0x000000090b097210 */ /* 0x040fe40007ffe0ff */
[C---:B------:R-:W-:Y:S02]  /*0720*/  IADD3 R10, PT, PT, R11.reuse, R10, RZ ;  /* 0x0000000a0b0a7210 */ /* 0x040fe40007ffe0ff */
[C---:B------:R-:W-:Y:S02]  /*0730*/  IADD3 R22, PT, PT, R11.reuse, R22, RZ ;  /* 0x000000160b167210 */ /* 0x040fe40007ffe0ff */
[----:B------:R-:W-:-:S02]  /*0740*/  IADD3 R23, PT, PT, R11, R23, RZ ;  /* 0x000000170b177210 */ /* 0x000fc40007ffe0ff */
[C---:B------:R-:W-:Y:S02]  /*0750*/  IADD3 R24, PT, PT, R11.reuse, R24, RZ ;  /* 0x000000180b187210 */ /* 0x040fe40007ffe0ff */
[C---:B------:R-:W-:Y:S02]  /*0760*/  IADD3 R25, PT, PT, R11.reuse, R25, RZ ;  /* 0x000000190b197210 */ /* 0x040fe40007ffe0ff */
[----:B------:R-:W-:Y:S01]  /*0770*/  IADD3 R26, PT, PT, R11, R26, RZ ;  /* 0x0000001a0b1a7210 */ /* 0x000fe20007ffe0ff */
[----:B--2---:R-:W-:-:S04]  /*0780*/  FFMA R28, -R19, R18, R28 ;  /* 0x00000012131c7223 */ /* 0x004fc8000000011c */
[----:B------:R-:W-:-:S04]  /*0790*/  FADD R20, R29, -R28 ;  /* 0x8000001c1d147221 */ /* 0x000fc80000000000 */
[----:B------:R-:W-:-:S04]  /*07a0*/  FADD R21, -R29, R20 ;  /* 0x000000141d157221 */ /* 0x000fc80000000100 */
[----:B------:R-:W-:Y:S01]  /*07b0*/  FADD R21, R28, R21 ;  /* 0x000000151c157221 */ /* 0x000fe20000000000 */
[----:B------:R-:W-:Y:S06]  /*07c0*/  @P0 BRA `(.L_x_1) ;  /* 0xfffffff800f00947 */ /* 0x000fec000383ffff */
[----:B------:R-:W-:-:S07]  /*07d0*/  MOV R13, R8 ;  /* 0x00000008000d7202 */ /* 0x000fce0000000f00 */
.L_x_0:
[----:B------:R-:W-:-:S13]  /*07e0*/  ISETP.NE.AND P0, PT, R6, RZ, PT ;  /* 0x000000ff0600720c */ /* 0x000fda0003f05270 */
[----:B------:R-:W-:Y:S05]  /*07f0*/  @!P0 BRA `(.L_x_2) ;  /* 0x0000000400608947 */ /* 0x000fea0003800000 */
[----:B------:R-:W-:Y:S02]  /*0800*/  ISETP.GE.U32.AND P1, PT, R6, 0x4, PT ;  /* 0x000000040600780c */ /* 0x000fe40003f26070 */
[----:B------:R-:W-:-:S04]  /*0810*/  LOP3.LUT R22, R4, 0x3, RZ, 0xc0, !PT ;  /* 0x0000000304167812 */ /* 0x000fc800078ec0ff */
[----:B------:R-:W-:-:S07]  /*0820*/  ISETP.NE.AND P0, PT, R22, RZ, PT ;  /* 0x000000ff1600720c */ /* 0x000fce0003f05270 */
[----:B------:R-:W-:Y:S06]  /*0830*/  @!P1 BRA `(.L_x_3) ;  /* 0x0000000000a89947 */ /* 0x000fec0003800000 */
[----:B------:R-:W1:Y:S01]  /*0840*/  LDC.64 R8, c[0x0][0x388] ;  /* 0x0000e200ff087b82 */ /* 0x000e620000000a00 */
[----:B------:R-:W2:Y:S01]  /*0850*/  LDCU.64 UR6, c[0x0][0x380] ;  /* 0x00007000ff0677ac */ /* 0x000ea20008000a00 */
[----:B------:R-:W-:Y:S01]  /*0860*/  IADD3 R7, PT, PT, R2, R13, RZ ;  /* 0x0000000d02077210 */ /* 0x000fe20007ffe0ff */
[----:B------:R-:W-:-:S05]  /*0870*/  IMAD R15, R13, R0, R5 ;  /* 0x000000000d0f7224 */ /* 0x000fca00078e0205 */
[----:B------:R-:W3:Y:S01]  /*0880*/  LDC.64 R10, c[0x0][0x380] ;  /* 0x0000e000ff0a7b82 */ /* 0x000ee20000000a00 */
[C---:B------:R-:W-:Y:S01]  /*0890*/  IADD3 R23, PT, PT, R15.reuse, R0, RZ ;  /* 0x000000000f177210 */ /* 0x040fe20007ffe0ff */
[----:B-1----:R-:W-:-:S06]  /*08a0*/  IMAD.WIDE.U32 R18, R15, 0x4, R8 ;  /* 0x000000040f127825 */ /* 0x002fcc00078e0008 */
[----:B0-----:R-:W4:Y:S01]  /*08b0*/  LDG.E R19, desc[UR4][R18.64] ;  /* 0x0000000412137981 */ /* 0x001f22000c1e1900 */
[----:B---3--:R-:W-:Y:S01]  /*08c0*/  IMAD.WIDE.U32 R10, R7, 0x4, R10 ;  /* 0x00000004070a7825 */ /* 0x008fe200078e000a */
[----:B------:R-:W-:-:S04]  /*08d0*/  IADD3 R7, P1, PT, R2, R13, RZ ;  /* 0x0000000d02077210 */ /* 0x000fc80007f3e0ff */
[----:B------:R0:W4:Y:S01]  /*08e0*/  LDG.E R12, desc[UR4][R10.64] ;  /* 0x000000040a0c7981 */ /* 0x000122000c1e1900 */
[----:B------:R-:W-:Y:S02]  /*08f0*/  IADD3.X R16, PT, PT, RZ, RZ, RZ, P1, !PT ;  /* 0x000000ffff107210 */ /* 0x000fe40000ffe4ff */
[----:B--2---:R-:W-:Y:S01]  /*0900*/  LEA R6, P1, R7, UR6, 0x2 ;  /* 0x0000000607067c11 */ /* 0x004fe2000f8210ff */
[----:B------:R-:W-:-:S03]  /*0910*/  IMAD.WIDE.U32 R14, R23, 0x4, R8 ;  /* 0x00000004170e7825 */ /* 0x000fc600078e0008 */
[----:B------:R-:W-:-:S03]  /*0920*/  LEA.HI.X R7, R7, UR7, R16, 0x2, P1 ;  /* 0x0000000707077c11 */ /* 0x000fc600088f1410 */
[----:B------:R1:W2:Y:S04]  /*0930*/  LDG.E R14, desc[UR4][R14.64] ;  /* 0x000000040e0e7981 */ /* 0x0002a8000c1e1900 */
[----:B------:R-:W2:Y:S01]  /*0940*/  LDG.E R17, desc[UR4][R6.64+0x4] ;  /* 0x0000040406117981 */ /* 0x000ea2000c1e1900 */
[----:B------:R-:W-:-:S03]  /*0950*/  IADD3 R23, PT, PT, R23, R0, RZ ;  /* 0x0000000017177210 */ /* 0x000fc60007ffe0ff */
[----:B------:R-:W3:Y:S02]  /*0960*/  LDG.E R16, desc[UR4][R6.64+0x8] ;  /* 0x0000080406107981 */ /* 0x000ee4000c1e1900 */
[C-C-:B0-----:R-:W-:Y:S01]  /*0970*/  IMAD.WIDE.U32 R10, R23.reuse, 0x4, R8.reuse ;  /* 0x00000004170a7825 */ /* 0x141fe200078e0008 */
[----:B------:R-:W-:Y:S01]  /*0980*/  IADD3 R23, PT, PT, R23, R0, RZ ;  /* 0x0000000017177210 */ /* 0x000fe20007ffe0ff */
[----:B------:R-:W5:Y:S04]  /*0990*/  LDG.E R18, desc[UR4][R6.64+0xc] ;  /* 0x00000c0406127981 */ /* 0x000f68000c1e1900 */
[----:B------:R0:W3:Y:S01]  /*09a0*/  LDG.E R11, desc[UR4][R10.64] ;  /* 0x000000040a0b7981 */ /* 0x0000e2000c1e1900 */
[----:B------:R-:W-:-:S06]  /*09b0*/  IMAD.WIDE.U32 R8, R23, 0x4, R8 ;  /* 0x0000000417087825 */ /* 0x000fcc00078e0008 */
[----:B------:R-:W5:Y:S01]  /*09c0*/  LDG.E R8, desc[UR4][R8.64] ;  /* 0x0000000408087981 */ /* 0x000f62000c1e1900 */
[----:B------:R-:W-:Y:S01]  /*09d0*/  IADD3 R13, PT, PT, R13, 0x4, RZ ;  /* 0x000000040d0d7810 */ /* 0x000fe20007ffe0ff */
[----:B----4-:R-:W-:-:S04]  /*09e0*/  FFMA R19, -R12, R19, R21 ;  /* 0x000000130c137223 */ /* 0x010fc80000000115 */
[----:B-1----:R-:W-:-:S04]  /*09f0*/  FADD R15, R20, -R19 ;  /* 0x80000013140f7221 */ /* 0x002fc80000000000 */
[----:B------:R-:W-:-:S04]  /*0a00*/  FADD R20, -R20, R15 ;  /* 0x0000000f14147221 */ /* 0x000fc80000000100 */
[----:B------:R-:W-:-:S04]  /*0a10*/  FADD R20, R19, R20 ;  /* 0x0000001413147221 */ /* 0x000fc80000000000 */
[----:B--2---:R-:W-:-:S04]  /*0a20*/  FFMA R14, -R17, R14, R20 ;  /* 0x0000000e110e7223 */ /* 0x004fc80000000114 */
[----:B0-----:R-:W-:-:S04]  /*0a30*/  FADD R10, R15, -R14 ;  /* 0x8000000e0f0a7221 */ /* 0x001fc80000000000 */
[----:B------:R-:W-:-:S04]  /*0a40*/  FADD R15, -R15, R10 ;  /* 0x0000000a0f0f7221 */ /* 0x000fc80000000100 */
[----:B------:R-:W-:-:S04]  /*0a50*/  FADD R15, R14, R15 ;  /* 0x0000000f0e0f7221 */ /* 0x000fc80000000000 */
[----:B---3--:R-:W-:-:S04]  /*0a60*/  FFMA R11, -R16, R11, R15 ;  /* 0x0000000b100b7223 */ /* 0x008fc8000000010f */
[----:B------:R-:W-:-:S04]  /*0a70*/  FADD R7, R10, -R11 ;  /* 0x8000000b0a077221 */ /* 0x000fc80000000000 */
[----:B------:R-:W-:-:S04]  /*0a80*/  FADD R10, -R10, R7 ;  /* 0x000000070a0a7221 */ /* 0x000fc80000000100 */
[----:B------:R-:W-:-:S04]  /*0a90*/  FADD R11, R11, R10 ;  /* 0x0000000a0b0b7221 */ /* 0x000fc80000000000 */
[----:B-----5:R-:W-:-:S04]  /*0aa0*/  FFMA R8, -R18, R8, R11 ;  /* 0x0000000812087223 */ /* 0x020fc8000000010b */
[----:B------:R-:W-:-:S04]  /*0ab0*/  FADD R20, R7, -R8 ;  /* 0x8000000807147221 */ /* 0x000fc80000000000 */
[----:B------:R-:W-:-:S04]  /*0ac0*/  FADD R7, -R7, R20 ;  /* 0x0000001407077221 */ /* 0x000fc80000000100 */
[----:B------:R-:W-:-:S07]  /*0ad0*/  FADD R21, R8, R7 ;  /* 0x0000000708157221 */ /* 0x000fce0000000000 */
.L_x_3:
[----:B------:R-:W-:Y:S05]  /*0ae0*/  @!P0 BRA `(.L_x_2) ;  /* 0x0000000000a48947 */ /* 0x000fea0003800000 */
[----:B------:R-:W-:Y:S02]  /*0af0*/  ISETP.NE.AND P1, PT, R22, 0x1, PT ;  /* 0x000000011600780c */ /* 0x000fe40003f25270 */
[----:B------:R-:W-:-:S04]  /*0b00*/  LOP3.LUT R4, R4, 0x1, RZ, 0xc0, !PT ;  /* 0x0000000104047812 */ /* 0x000fc800078ec0ff */
[----:B------:R-:W-:-:S07]  /*0b10*/  ISETP.NE.U32.AND P0, PT, R4, 0x1, PT ;  /* 0x000000010400780c */ /* 0x000fce0003f05070 */
[----:B------:R-:W-:Y:S06]  /*0b20*/  @!P1 BRA `(.L_x_4) ;  /* 0x0000000000689947 */ /* 0x000fec0003800000 */
[----:B------:R-:W1:Y:S01]  /*0b30*/  LDC.64 R8, c[0x0][0x380] ;  /* 0x0000e000ff087b82 */ /* 0x000e620000000a00 */
[----:B------:R-:W2:Y:S01]  /*0b40*/  LDCU.64 UR6, c[0x0][0x380] ;  /* 0x00007000ff0677ac */ /* 0x000ea20008000a00 */
[----:B------:R-:W-:Y:S01]  /*0b50*/  IADD3 R11, PT, PT, R2, R13, RZ ;  /* 0x0000000d020b7210 */ /* 0x000fe20007ffe0ff */
[----:B------:R-:W-:-:S05]  /*0b60*/  IMAD R17, R13, R0, R5 ;  /* 0x000000000d117224 */ /* 0x000fca00078e0205 */
[----:B------:R-:W3:Y:S01]  /*0b70*/  LDC.64 R6, c[0x0][0x388] ;  /* 0x0000e200ff067b82 */ /* 0x000ee20000000a00 */
[----:B------:R-:W-:Y:S01]  /*0b80*/  IADD3 R4, P1, PT, R2, R13, RZ ;  /* 0x0000000d02047210 */ /* 0x000fe20007f3e0ff */
[----:B-1----:R-:W-:-:S04]  /*0b90*/  IMAD.WIDE.U32 R10, R11, 0x4, R8 ;  /* 0x000000040b0a7825 */ /* 0x002fc800078e0008 */
[C---:B---3--:R-:W-:Y:S02]  /*0ba0*/  IMAD.WIDE.U32 R14, R17.reuse, 0x4, R6 ;  /* 0x00000004110e7825 */ /* 0x048fe400078e0006 */
[----:B0-----:R-:W3:Y:S04]  /*0bb0*/  LDG.E R10, desc[UR4][R10.64] ;  /* 0x000000040a0a7981 */ /* 0x001ee8000c1e1900 */
[----:B------:R-:W3:Y:S01]  /*0bc0*/  LDG.E R14, desc[UR4][R14.64] ;  /* 0x000000040e0e7981 */ /* 0x000ee2000c1e1900 */
[----:B------:R-:W-:Y:S02]  /*0bd0*/  IADD3.X R9, PT, PT, RZ, RZ, RZ, P1, !PT ;  /* 0x000000ffff097210 */ /* 0x000fe40000ffe4ff */
[----:B------:R-:W-:Y:S02]  /*0be0*/  IADD3 R17, PT, PT, R17, R0, RZ ;  /* 0x0000000011117210 */ /* 0x000fe40007ffe0ff */
[----:B--2---:R-:W-:-:S03]  /*0bf0*/  LEA R8, P1, R4, UR6, 0x2 ;  /* 0x0000000604087c11 */ /* 0x004fc6000f8210ff */
[----:B------:R-:W-:Y:S01]  /*0c00*/  IMAD.WIDE.U32 R6, R17, 0x4, R6 ;  /* 0x0000000411067825 */ /* 0x000fe200078e0006 */
[----:B------:R-:W-:-:S05]  /*0c10*/  LEA.HI.X R9, R4, UR7, R9, 0x2, P1 ;  /* 0x0000000704097c11 */ /* 0x000fca00088f1409 */
[----:B------:R-:W2:Y:S04]  /*0c20*/  LDG.E R6, desc[UR4][R6.64] ;  /* 0x0000000406067981 */ /* 0x000ea8000c1e1900 */
[----:B------:R-:W2:Y:S01]  /*0c30*/  LDG.E R9, desc[UR4][R8.64+0x4] ;  /* 0x0000040408097981 */ /* 0x000ea2000c1e1900 */
[----:B------:R-:W-:Y:S01]  /*0c40*/  IADD3 R13, PT, PT, R13, 0x2, RZ ;  /* 0x000000020d0d7810 */ /* 0x000fe20007ffe0ff */
[----:B---3--:R-:W-:-:S04]  /*0c50*/  FFMA R21, -R10, R14, R21 ;  /* 0x0000000e0a157223 */ /* 0x008fc80000000115 */
[----:B------:R-:W-:-:S04]  /*0c60*/  FADD R11, R20, -R21 ;  /* 0x80000015140b7221 */ /* 0x000fc80000000000 */
[----:B------:R-:W-:-:S04]  /*0c70*/  FADD R20, -R20, R11 ;  /* 0x0000000b14147221 */ /* 0x000fc80000000100 */
[----:B------:R-:W-:-:S04]  /*0c80*/  FADD R20, R21, R20 ;  /* 0x0000001415147221 */ /* 0x000fc80000000000 */
[----:B--2---:R-:W-:-:S04]  /*0c90*/  FFMA R4, -R9, R6, R20 ;  /* 0x0000000609047223 */ /* 0x004fc80000000114 */
[----:B------:R-:W-:-:S04]  /*0ca0*/  FADD R20, R11, -R4 ;  /* 0x800000040b147221 */ /* 0x000fc80000000000 */
[----:B------:R-:W-:-:S04]  /*0cb0*/  FADD R11, -R11, R20 ;  /* 0x000000140b0b7221 */ /* 0x000fc80000000100 */
[----:B------:R-:W-:-:S07]  /*0cc0*/  FADD R21, R4, R11 ;  /* 0x0000000b04157221 */ /* 0x000fce0000000000 */
.L_x_4:
[----:B------:R-:W-:Y:S05]  /*0cd0*/  @P0 BRA `(.L_x_2) ;  /* 0x0000000000280947 */ /* 0x000fea0003800000 */
[----:B------:R-:W1:Y:S01]  /*0ce0*/  LDC.64 R6, c[0x0][0x380] ;  /* 0x0000e000ff067b82 */ /* 0x000e620000000a00 */
[----:B------:R-:W-:Y:S01]  /*0cf0*/  IADD3 R11, PT, PT, R2, R13, RZ ;  /* 0x0000000d020b7210 */ /* 0x000fe20007ffe0ff */
[----:B------:R-:W-:-:S06]  /*0d00*/  IMAD R13, R13, R0, R5 ;  /* 0x000000000d0d7224 */ /* 0x000fcc00078e0205 */
[----:B------:R-:W2:Y:S01]  /*0d10*/  LDC.64 R8, c[0x0][0x388] ;  /* 0x0000e200ff087b82 */ /* 0x000ea20000000a00 */
[----:B-1----:R-:W-:-:S06]  /*0d20*/  IMAD.WIDE.U32 R4, R11, 0x4, R6 ;  /* 0x000000040b047825 */ /* 0x002fcc00078e0006 */
[----:B0-----:R-:W3:Y:S01]  /*0d30*/  LDG.E R4, desc[UR4][R4.64] ;  /* 0x0000000404047981 */ /* 0x001ee2000c1e1900 */
[----:B--2---:R-:W-:-:S06]  /*0d40*/  IMAD.WIDE.U32 R6, R13, 0x4, R8 ;  /* 0x000000040d067825 */ /* 0x004fcc00078e0008 */
[----:B------:R-:W3:Y:S02]  /*0d50*/  LDG.E R6, desc[UR4][R6.64] ;  /* 0x0000000406067981 */ /* 0x000ee4000c1e1900 */
[----:B---3--:R-:W-:-:S04]  /*0d60*/  FFMA R21, -R4, R6, R21 ;  /* 0x0000000604157223 */ /* 0x008fc80000000115 */
[----:B------:R-:W-:-:S07]  /*0d70*/  FADD R20, R20, -R21 ;  /* 0x8000001514147221 */ /* 0x000fce0000000000 */
.L_x_2:
[----:B------:R-:W1:Y:S02]  /*0d80*/  LDC.64 R4, c[0x0][0x390] ;  /* 0x0000e400ff047b82 */ /* 0x000e640000000a00 */
[----:B-1----:R-:W-:-:S05]  /*0d90*/  IMAD.WIDE.U32 R2, R3, 0x4, R4 ;  /* 0x0000000403027825 */ /* 0x002fca00078e0004 */
[----:B0-----:R-:W-:Y:S01]  /*0da0*/  STG.E desc[UR4][R2.64], R20 ;  /* 0x0000001402007986 */ /* 0x001fe2000c101904 */
[----:B------:R-:W-:Y:S05]  /*0db0*/  EXIT ;  /* 0x000000000000794d */ /* 0x000fea0003800000 */
.L_x_5:
[----:B------:R-:W-:-:S00]  /*0dc0*/  BRA `(.L_x_5) ;  /* 0xfffffffc00fc7947 */ /* 0x000fc0000383ffff */
[----:B------:R-:W-:-:S00]  /*0dd0*/  NOP ;  /* 0x0000000000007918 */ /* 0x000fc00000000000 */
        /* <DEDUP_REMOVED lines=10> */
.L_x_6:


//--------------------- .nv.shared.reserved.0     --------------------------
	.section	.nv.shared.reserved.0,"aw",@nobits
	.weak		__nv_reservedSMEM_offset_0_alias
	.size		__nv_reservedSMEM_offset_0_alias, 0, 64
	.other		__nv_reservedSMEM_offset_0_alias,@"STO_CUDA_RESERVED_SHARED STV_DEFAULT"
__nv_reservedSMEM_offset_0_alias:
	.zero		0
	.zero		64


//--------------------- .nv.constant0._Z10matrixMultPfS_S_i --------------------------
	.section	.nv.constant0._Z10matrixMultPfS_S_i,"a",@progbits
	.sectionflags	@""
	.align	4
.nv.constant0._Z10matrixMultPfS_S_i:
	.zero		924


//--------------------- SYMBOLS --------------------------

	.type		.nv.reservedSmem.offset0,@object
	.size		.nv.reservedSmem.offset0,0x4
